	.headerflags	@"EF_CUDA_TEXMODE_UNIFIED EF_CUDA_64BIT_ADDRESS EF_CUDA_ACCELERATORS EF_CUDA_SM90 EF_CUDA_VIRTUAL_SM(EF_CUDA_SM90)"
	.elftype	@"ET_EXEC"


//--------------------- .nv.info                  --------------------------
	.section	.nv.info,"",@"SHT_CUDA_INFO"
	.align	4


	//----- nvinfo : EIATTR_REGCOUNT
	.align		4
        /*0000*/ 	.byte	0x04, 0x2f
        /*0002*/ 	.short	(.L_3 - .L_2)
	.align		4
.L_2:
        /*0004*/ 	.word	index@(triton_poi_fused__native_batch_norm_legit_no_training_relu_threshold_backward_6)
        /*0008*/ 	.word	0x00000028


	//----- nvinfo : EIATTR_MIN_STACK_SIZE
	.align		4
.L_3:
        /*000c*/ 	.byte	0x04, 0x12
        /*000e*/ 	.short	(.L_5 - .L_4)
	.align		4
.L_4:
        /*0010*/ 	.word	index@(triton_poi_fused__native_batch_norm_legit_no_training_relu_threshold_backward_6)
        /*0014*/ 	.word	0x00000000


	//----- nvinfo : EIATTR_FRAME_SIZE
	.align		4
.L_5:
        /*0018*/ 	.byte	0x04, 0x11
        /*001a*/ 	.short	(.L_7 - .L_6)
	.align		4
.L_6:
        /*001c*/ 	.word	index@(triton_poi_fused__native_batch_norm_legit_no_training_relu_threshold_backward_6)
        /*0020*/ 	.word	0x00000000


	//----- nvinfo : EIATTR_MIN_STACK_SIZE
	.align		4
.L_7:
        /*0024*/ 	.byte	0x04, 0x12
        /*0026*/ 	.short	(.L_9 - .L_8)
	.align		4
.L_8:
        /*0028*/ 	.word	index@(triton_poi_fused__native_batch_norm_legit_no_training_relu_threshold_backward_6)
        /*002c*/ 	.word	0x00000000
.L_9:


//--------------------- .nv.info.triton_poi_fused__native_batch_norm_legit_no_training_relu_threshold_backward_6 --------------------------
	.section	.nv.info.triton_poi_fused__native_batch_norm_legit_no_training_relu_threshold_backward_6,"",@"SHT_CUDA_INFO"
	.sectionflags	@""
	.align	4


	//----- nvinfo : EIATTR_CUDA_API_VERSION
	.align		4
        /*0000*/ 	.byte	0x04, 0x37
        /*0002*/ 	.short	(.L_11 - .L_10)
.L_10:
        /*0004*/ 	.word	0x0000007c


	//----- nvinfo : EIATTR_KPARAM_INFO
	.align		4
.L_11:
        /*0008*/ 	.byte	0x04, 0x17
        /*000a*/ 	.short	(.L_13 - .L_12)
.L_12:
        /*000c*/ 	.word	0x00000000
        /*0010*/ 	.short	0x0008
        /*0012*/ 	.short	0x003c
        /*0014*/ 	.byte	0x00, 0xf0, 0x11, 0x00


	//----- nvinfo : EIATTR_KPARAM_INFO
	.align		4
.L_13:
        /*0018*/ 	.byte	0x04, 0x17
        /*001a*/ 	.short	(.L_15 - .L_14)
.L_14:
        /*001c*/ 	.word	0x00000000
        /*0020*/ 	.short	0x0007
        /*0022*/ 	.short	0x0038
        /*0024*/ 	.byte	0x00, 0xf0, 0x11, 0x00


	//----- nvinfo : EIATTR_KPARAM_INFO
	.align		4
.L_15:
        /*0028*/ 	.byte	0x04, 0x17
        /*002a*/ 	.short	(.L_17 - .L_16)
.L_16:
        /*002c*/ 	.word	0x00000000
        /*0030*/ 	.short	0x0006
        /*0032*/ 	.short	0x0030
        /*0034*/ 	.byte	0x00, 0xf4, 0x21, 0x00


	//----- nvinfo : EIATTR_KPARAM_INFO
	.align		4
.L_17:
        /*0038*/ 	.byte	0x04, 0x17
        /*003a*/ 	.short	(.L_19 - .L_18)
.L_18:
        /*003c*/ 	.word	0x00000000
        /*0040*/ 	.short	0x0005
        /*0042*/ 	.short	0x0028
        /*0044*/ 	.byte	0x00, 0xf4, 0x21, 0x00


	//----- nvinfo : EIATTR_KPARAM_INFO
	.align		4
.L_19:
        /*0048*/ 	.byte	0x04, 0x17
        /*004a*/ 	.short	(.L_21 - .L_20)
.L_20:
        /*004c*/ 	.word	0x00000000
        /*0050*/ 	.short	0x0004
        /*0052*/ 	.short	0x0020
        /*0054*/ 	.byte	0x00, 0xf4, 0x21, 0x00


	//----- nvinfo : EIATTR_KPARAM_INFO
	.align		4
.L_21:
        /*0058*/ 	.byte	0x04, 0x17
        /*005a*/ 	.short	(.L_23 - .L_22)
.L_22:
        /*005c*/ 	.word	0x00000000
        /*0060*/ 	.short	0x0003
        /*0062*/ 	.short	0x0018
        /*0064*/ 	.byte	0x00, 0xf4, 0x21, 0x00


	//----- nvinfo : EIATTR_KPARAM_INFO
	.align		4
.L_23:
        /*0068*/ 	.byte	0x04, 0x17
        /*006a*/ 	.short	(.L_25 - .L_24)
.L_24:
        /*006c*/ 	.word	0x00000000
        /*0070*/ 	.short	0x0002
        /*0072*/ 	.short	0x0010
        /*0074*/ 	.byte	0x00, 0xf4, 0x21, 0x00


	//----- nvinfo : EIATTR_KPARAM_INFO
	.align		4
.L_25:
        /*0078*/ 	.byte	0x04, 0x17
        /*007a*/ 	.short	(.L_27 - .L_26)
.L_26:
        /*007c*/ 	.word	0x00000000
        /*0080*/ 	.short	0x0001
        /*0082*/ 	.short	0x0008
        /*0084*/ 	.byte	0x00, 0xf4, 0x21, 0x00


	//----- nvinfo : EIATTR_KPARAM_INFO
	.align		4
.L_27:
        /*0088*/ 	.byte	0x04, 0x17
        /*008a*/ 	.short	(.L_29 - .L_28)
.L_28:
        /*008c*/ 	.word	0x00000000
        /*0090*/ 	.short	0x0000
        /*0092*/ 	.short	0x0000
        /*0094*/ 	.byte	0x00, 0xf4, 0x21, 0x00


	//----- nvinfo : EIATTR_SPARSE_MMA_MASK
	.align		4
.L_29:
        /*0098*/ 	.byte	0x03, 0x50
        /*009a*/ 	.short	0x0000


	//----- nvinfo : EIATTR_MAXREG_COUNT
	.align		4
        /*009c*/ 	.byte	0x03, 0x1b
        /*009e*/ 	.short	0x00ff


	//----- nvinfo : EIATTR_EXIT_INSTR_OFFSETS
	.align		4
        /*00a0*/ 	.byte	0x04, 0x1c
        /*00a2*/ 	.short	(.L_31 - .L_30)


	//   ....[0]....
.L_30:
        /*00a4*/ 	.word	0x00001100


	//   ....[1]....
        /*00a8*/ 	.word	0x00001120


	//----- nvinfo : EIATTR_REQNTID
	.align		4
.L_31:
        /*00ac*/ 	.byte	0x04, 0x10
        /*00ae*/ 	.short	(.L_33 - .L_32)
.L_32:
        /*00b0*/ 	.word	0x00000080
        /*00b4*/ 	.word	0x00000001
        /*00b8*/ 	.word	0x00000001


	//----- nvinfo : EIATTR_CBANK_PARAM_SIZE
	.align		4
.L_33:
        /*00bc*/ 	.byte	0x03, 0x19
        /*00be*/ 	.short	0x0040


	//----- nvinfo : EIATTR_PARAM_CBANK
	.align		4
        /*00c0*/ 	.byte	0x04, 0x0a
        /*00c2*/ 	.short	(.L_35 - .L_34)
	.align		4
.L_34:
        /*00c4*/ 	.word	index@(.nv.constant0.triton_poi_fused__native_batch_norm_legit_no_training_relu_threshold_backward_6)
        /*00c8*/ 	.short	0x0210
        /*00ca*/ 	.short	0x0040


	//----- nvinfo : EIATTR_SW_WAR
	.align		4
.L_35:
        /*00cc*/ 	.byte	0x04, 0x36
        /*00ce*/ 	.short	(.L_37 - .L_36)
.L_36:
        /*00d0*/ 	.word	0x00000008
.L_37:


//--------------------- .nv.callgraph             --------------------------
	.section	.nv.callgraph,"",@"SHT_CUDA_CALLGRAPH"
	.align	4
	.sectionentsize	8
	.align		4
        /*0000*/ 	.word	0x00000000
	.align		4
        /*0004*/ 	.word	0xffffffff
	.align		4
        /*0008*/ 	.word	0x00000000
	.align		4
        /*000c*/ 	.word	0xfffffffe
	.align		4
        /*0010*/ 	.word	0x00000000
	.align		4
        /*0014*/ 	.word	0xfffffffd
	.align		4
        /*0018*/ 	.word	0x00000000
	.align		4
        /*001c*/ 	.word	0xfffffffc


//--------------------- .nv.constant4             --------------------------
	.section	.nv.constant4,"a",@progbits
	.align	8
	.align		8
.nv.constant4:
        /*0000*/ 	.dword	_$_str
	.align		8
        /*0008*/ 	.dword	_$_str_$_2


//--------------------- .text.triton_poi_fused__native_batch_norm_legit_no_training_relu_threshold_backward_6 --------------------------
	.section	.text.triton_poi_fused__native_batch_norm_legit_no_training_relu_threshold_backward_6,"ax",@progbits
	.sectionflags	@"SHF_BARRIERS=1"
	.align	128
        .global         triton_poi_fused__native_batch_norm_legit_no_training_relu_threshold_backward_6
        .type           triton_poi_fused__native_batch_norm_legit_no_training_relu_threshold_backward_6,@function
        .size           triton_poi_fused__native_batch_norm_legit_no_training_relu_threshold_backward_6,(.L_x_1 - triton_poi_fused__native_batch_norm_legit_no_training_relu_threshold_backward_6)
        .other          triton_poi_fused__native_batch_norm_legit_no_training_relu_threshold_backward_6,@"STO_CUDA_ENTRY STV_DEFAULT"
triton_poi_fused__native_batch_norm_legit_no_training_relu_threshold_backward_6:
.text.triton_poi_fused__native_batch_norm_legit_no_training_relu_threshold_backward_6:
[----:B------:R-:W0:Y:S01]  /*0000*/  LDC R1, c[0x0][0x28] ;  /* 0x00000a00ff017b82 */ /* 0x000e220000000800 */
[----:B------:R-:W1:Y:S07]  /*0010*/  S2R R12, SR_CTAID.Y ;  /* 0x00000000000c7919 */ /* 0x000e6e0000002600 */
[----:B------:R-:W2:Y:S01]  /*0020*/  LDC.64 R20, c[0x0][0x218] ;  /* 0x00008600ff147b82 */ /* 0x000ea20000000a00 */
[----:B------:R-:W-:Y:S01]  /*0030*/  ULDC.64 UR6, c[0x0][0x208] ;  /* 0x0000820000067ab9 */ /* 0x000fe20000000a00 */
[----:B------:R-:W3:Y:S01]  /*0040*/  S2R R0, SR_TID.X ;  /* 0x0000000000007919 */ /* 0x000ee20000002100 */
[----:B------:R-:W4:Y:S05]  /*0050*/  S2R R24, SR_CTAID.X ;  /* 0x0000000000187919 */ /* 0x000f2a0000002500 */
[----:B------:R-:W5:Y:S08]  /*0060*/  LDC.64 R28, c[0x0][0x210] ;  /* 0x00008400ff1c7b82 */ /* 0x000f700000000a00 */
[----:B------:R-:W2:Y:S01]  /*0070*/  LDC.64 R34, c[0x0][0x220] ;  /* 0x00008800ff227b82 */ /* 0x000ea20000000a00 */
[----:B-1----:R-:W-:-:S02]  /*0080*/  IMAD.SHL.U32 R25, R12, 0x20, RZ ;  /* 0x000000200c197824 */ /* 0x002fc400078e00ff */
[----:B---3--:R-:W-:Y:S01]  /*0090*/  IMAD.SHL.U32 R16, R0, 0x8, RZ ;  /* 0x0000000800107824 */ /* 0x008fe200078e00ff */
[----:B------:R-:W-:Y:S02]  /*00a0*/  SHF.R.U32.HI R2, RZ, 0x2, R0 ;  /* 0x00000002ff027819 */ /* 0x000fe40000011600 */
[----:B------:R-:W-:Y:S01]  /*00b0*/  SHF.R.S32.HI R17, RZ, 0x1a, R12 ;  /* 0x0000001aff117819 */ /* 0x000fe2000001140c */
[----:B----4-:R-:W-:Y:S01]  /*00c0*/  IMAD.SHL.U32 R24, R24, 0x20, RZ ;  /* 0x0000002018187824 */ /* 0x010fe200078e00ff */
[----:B------:R-:W-:-:S04]  /*00d0*/  LOP3.LUT R16, R25, 0x18, R16, 0xf8, !PT ;  /* 0x0000001819107812 */ /* 0x000fc800078ef810 */
[----:B------:R-:W-:-:S04]  /*00e0*/  SHF.R.S32.HI R3, RZ, 0x1f, R16 ;  /* 0x0000001fff037819 */ /* 0x000fc80000011410 */
[----:B------:R-:W-:Y:S02]  /*00f0*/  LEA.HI R4, R3, R16, RZ, 0x8 ;  /* 0x0000001003047211 */ /* 0x000fe400078f40ff */
[----:B------:R-:W-:Y:S02]  /*0100*/  SGXT.U32 R3, R2, 0x5 ;  /* 0x000000050203781a */ /* 0x000fe40000000000 */
[C---:B------:R-:W-:Y:S01]  /*0110*/  LOP3.LUT R5, R4.reuse, 0xffffff00, RZ, 0xc0, !PT ;  /* 0xffffff0004057812 */ /* 0x040fe200078ec0ff */
[----:B------:R-:W-:Y:S01]  /*0120*/  IMAD.SHL.U32 R6, R4, 0x40, RZ ;  /* 0x0000004004067824 */ /* 0x000fe200078e00ff */
[----:B------:R-:W-:Y:S02]  /*0130*/  SGXT R17, R17, 0x1 ;  /* 0x000000011111781a */ /* 0x000fe40000000200 */
[----:B------:R-:W-:Y:S01]  /*0140*/  LOP3.LUT R2, R24, R3, RZ, 0xfc, !PT ;  /* 0x0000000318027212 */ /* 0x000fe200078efcff */
[C---:B------:R-:W-:Y:S01]  /*0150*/  IMAD.IADD R32, R16.reuse, 0x1, -R5 ;  /* 0x0000000110207824 */ /* 0x040fe200078e0a05 */
[----:B------:R-:W-:-:S02]  /*0160*/  LOP3.LUT R16, R16, 0x4, RZ, 0xfc, !PT ;  /* 0x0000000410107812 */ /* 0x000fc400078efcff */
[----:B------:R-:W-:Y:S02]  /*0170*/  CS2R R4, SRZ ;  /* 0x0000000000047805 */ /* 0x000fe4000001ff00 */
[----:B------:R-:W-:Y:S02]  /*0180*/  LOP3.LUT R13, R6, 0xffffc000, RZ, 0xc0, !PT ;  /* 0xffffc000060d7812 */ /* 0x000fe400078ec0ff */
[----:B------:R-:W-:Y:S02]  /*0190*/  CS2R R6, SRZ ;  /* 0x0000000000067805 */ /* 0x000fe4000001ff00 */
[----:B------:R-:W-:Y:S01]  /*01a0*/  LEA.HI R17, R17, R16, RZ, 0x8 ;  /* 0x0000001011117211 */ /* 0x000fe200078f40ff */
[----:B--2---:R-:W-:Y:S01]  /*01b0*/  IMAD.WIDE R8, R32, 0x4, R20 ;  /* 0x0000000420087825 */ /* 0x004fe200078e0214 */
[----:B------:R-:W-:-:S03]  /*01c0*/  ISETP.GE.AND P0, PT, R2, 0x40, PT ;  /* 0x000000400200780c */ /* 0x000fc60003f06270 */
[----:B------:R-:W-:Y:S01]  /*01d0*/  IMAD R13, R2, 0x100, R13 ;  /* 0x00000100020d7824 */ /* 0x000fe200078e020d */
[----:B------:R-:W-:Y:S01]  /*01e0*/  LOP3.LUT R17, R17, 0xffffff00, RZ, 0xc0, !PT ;  /* 0xffffff0011117812 */ /* 0x000fe200078ec0ff */
[----:B------:R-:W2:Y:S02]  /*01f0*/  LDG.E.EL.128 R8, desc[UR6][R8.64] ;  /* 0x0000000608087981 */ /* 0x000ea4000c2e1d00 */
[----:B------:R-:W-:Y:S02]  /*0200*/  IMAD.IADD R2, R32, 0x1, R13 ;  /* 0x0000000120027824 */ /* 0x000fe400078e020d */
[----:B------:R-:W-:Y:S02]  /*0210*/  IMAD.IADD R26, R16, 0x1, -R17 ;  /* 0x00000001101a7824 */ /* 0x000fe400078e0a11 */
[----:B-----5:R-:W-:-:S04]  /*0220*/  IMAD.WIDE R14, R2, 0x4, R28 ;  /* 0x00000004020e7825 */ /* 0x020fc800078e021c */
[----:B0-----:R-:W-:Y:S01]  /*0230*/  IMAD.WIDE R16, R32, 0x4, R34 ;  /* 0x0000000420107825 */ /* 0x001fe200078e0222 */
[----:B------:R0:W2:Y:S05]  /*0240*/  @!P0 LDG.E.EL.128 R4, desc[UR6][R14.64] ;  /* 0x000000060e048981 */ /* 0x0000aa000c2e1d00 */
[----:B------:R-:W3:Y:S01]  /*0250*/  LDG.E.EL.128 R16, desc[UR6][R16.64] ;  /* 0x0000000610107981 */ /* 0x000ee2000c2e1d00 */
[C---:B------:R-:W-:Y:S02]  /*0260*/  IMAD.IADD R13, R26.reuse, 0x1, R13 ;  /* 0x000000011a0d7824 */ /* 0x040fe400078e020d */
[----:B------:R-:W-:Y:S01]  /*0270*/  IMAD.WIDE R20, R26, 0x4, R20 ;  /* 0x000000041a147825 */ /* 0x000fe200078e0214 */
[----:B0-----:R-:W-:-:S03]  /*0280*/  CS2R R14, SRZ ;  /* 0x00000000000e7805 */ /* 0x001fc6000001ff00 */
[----:B------:R-:W-:Y:S01]  /*0290*/  IMAD.WIDE R28, R13, 0x4, R28 ;  /* 0x000000040d1c7825 */ /* 0x000fe200078e021c */
[----:B------:R-:W-:Y:S01]  /*02a0*/  CS2R R12, SRZ ;  /* 0x00000000000c7805 */ /* 0x000fe2000001ff00 */
[----:B------:R-:W4:Y:S05]  /*02b0*/  LDG.E.EL.128 R20, desc[UR6][R20.64] ;  /* 0x0000000614147981 */ /* 0x000f2a000c2e1d00 */
[----:B------:R-:W4:Y:S01]  /*02c0*/  @!P0 LDG.E.EL.128 R12, desc[UR6][R28.64] ;  /* 0x000000061c0c8981 */ /* 0x000f22000c2e1d00 */
[----:B------:R-:W-:Y:S02]  /*02d0*/  IMAD.MOV.U32 R27, RZ, RZ, 0x3e800000 ;  /* 0x3e800000ff1b7424 */ /* 0x000fe400078e00ff */
[----:B--2---:R-:W-:Y:S01]  /*02e0*/  FADD R5, -R9, R5 ;  /* 0x0000000509057221 */ /* 0x004fe20000000100 */
[----:B---3--:R-:W-:-:S06]  /*02f0*/  FADD R9, R16, 9.9999997473787516356e-06 ;  /* 0x3727c5ac10097421 */ /* 0x008fcc0000000000 */
[----:B------:R-:W0:Y:S01]  /*0300*/  MUFU.SQRT R9, R9 ;  /* 0x0000000900097308 */ /* 0x000e220000002000 */
[----:B------:R-:W-:Y:S01]  /*0310*/  FADD R18, R18, 9.9999997473787516356e-06 ;  /* 0x3727c5ac12127421 */ /* 0x000fe20000000000 */
[----:B------:R-:W-:Y:S01]  /*0320*/  FADD R19, R19, 9.9999997473787516356e-06 ;  /* 0x3727c5ac13137421 */ /* 0x000fe20000000000 */
[----:B------:R-:W-:Y:S01]  /*0330*/  FADD R7, -R11, R7 ;  /* 0x000000070b077221 */ /* 0x000fe20000000100 */
[----:B------:R-:W-:-:S04]  /*0340*/  FADD R4, -R8, R4 ;  /* 0x0000000408047221 */ /* 0x000fc80000000100 */
[----:B------:R-:W1:Y:S01]  /*0350*/  MUFU.SQRT R11, R18 ;  /* 0x00000012000b7308 */ /* 0x000e620000002000 */
[----:B0-----:R-:W-:-:S07]  /*0360*/  FSETP.GT.AND P6, PT, R9, 8.50705917302346158658e+37, PT ;  /* 0x7e8000000900780b */ /* 0x001fce0003fc4000 */
[----:B------:R0:W2:Y:S01]  /*0370*/  MUFU.SQRT R8, R19 ;  /* 0x0000001300087308 */ /* 0x0000a20000002000 */
[----:B------:R-:W-:Y:S01]  /*0380*/  FSETP.GEU.AND P1, PT, R9, 1.175494350822287508e-38, PT ;  /* 0x008000000900780b */ /* 0x000fe20003f2e000 */
[----:B----4-:R-:W-:Y:S01]  /*0390*/  FADD R28, -R23, R15 ;  /* 0x0000000f171c7221 */ /* 0x010fe20000000100 */
[----:B------:R-:W-:Y:S01]  /*03a0*/  FSEL R15, R27, 1, P6 ;  /* 0x3f8000001b0f7808 */ /* 0x000fe20003000000 */
[----:B------:R-:W-:Y:S01]  /*03b0*/  FADD R6, -R10, R6 ;  /* 0x000000060a067221 */ /* 0x000fe20000000100 */
[----:B-1----:R-:W-:Y:S01]  /*03c0*/  FSETP.GT.AND P4, PT, R11, 8.50705917302346158658e+37, PT ;  /* 0x7e8000000b00780b */ /* 0x002fe20003f84000 */
[----:B------:R-:W-:Y:S01]  /*03d0*/  FADD R10, R17, 9.9999997473787516356e-06 ;  /* 0x3727c5ac110a7421 */ /* 0x000fe20000000000 */
[----:B------:R-:W-:Y:S01]  /*03e0*/  FSETP.GEU.AND P5, PT, R11, 1.175494350822287508e-38, PT ;  /* 0x008000000b00780b */ /* 0x000fe20003fae000 */
[----:B------:R-:W-:Y:S01]  /*03f0*/  FADD R30, -R21, R13 ;  /* 0x0000000d151e7221 */ /* 0x000fe20000000100 */
[----:B------:R-:W-:Y:S01]  /*0400*/  FADD R31, -R20, R12 ;  /* 0x0000000c141f7221 */ /* 0x000fe20000000100 */
[----:B------:R-:W-:Y:S01]  /*0410*/  @P6 FMUL R9, R9, 0.25 ;  /* 0x3e80000009096820 */ /* 0x000fe20000400000 */
[----:B0-----:R-:W0:Y:S01]  /*0420*/  LDC.64 R18, c[0x0][0x228] ;  /* 0x00008a00ff127b82 */ /* 0x001e220000000a00 */
[----:B--2---:R-:W-:-:S02]  /*0430*/  FSETP.GT.AND P6, PT, R8, 8.50705917302346158658e+37, PT ;  /* 0x7e8000000800780b */ /* 0x004fc40003fc4000 */
[----:B------:R-:W-:Y:S01]  /*0440*/  @!P1 FMUL R9, R9, 16777216 ;  /* 0x4b80000009099820 */ /* 0x000fe20000400000 */
[----:B------:R-:W-:Y:S01]  /*0450*/  @!P1 FMUL R15, R15, 16777216 ;  /* 0x4b8000000f0f9820 */ /* 0x000fe20000400000 */
[----:B------:R-:W-:Y:S01]  /*0460*/  FSETP.GEU.AND P1, PT, R8, 1.175494350822287508e-38, PT ;  /* 0x008000000800780b */ /* 0x000fe20003f2e000 */
[----:B------:R-:W1:Y:S01]  /*0470*/  MUFU.SQRT R10, R10 ;  /* 0x0000000a000a7308 */ /* 0x000e620000002000 */
[----:B------:R-:W-:-:S04]  /*0480*/  @P4 FMUL R11, R11, 0.25 ;  /* 0x3e8000000b0b4820 */ /* 0x000fc80000400000 */
[----:B------:R-:W-:-:S03]  /*0490*/  @!P5 FMUL R11, R11, 16777216 ;  /* 0x4b8000000b0bd820 */ /* 0x000fc60000400000 */
[----:B------:R-:W-:-:S04]  /*04a0*/  @P6 FMUL R8, R8, 0.25 ;  /* 0x3e80000008086820 */ /* 0x000fc80000400000 */
[----:B------:R-:W-:Y:S01]  /*04b0*/  @!P1 FMUL R8, R8, 16777216 ;  /* 0x4b80000008089820 */ /* 0x000fe20000400000 */
[----:B------:R-:W2:Y:S01]  /*04c0*/  MUFU.RCP R11, R11 ;  /* 0x0000000b000b7308 */ /* 0x000ea20000001000 */
[C---:B-1----:R-:W-:Y:S02]  /*04d0*/  FSETP.GT.AND P2, PT, R10.reuse, 8.50705917302346158658e+37, PT ;  /* 0x7e8000000a00780b */ /* 0x042fe40003f44000 */
[----:B------:R-:W-:-:S05]  /*04e0*/  FSETP.GEU.AND P3, PT, R10, 1.175494350822287508e-38, PT ;  /* 0x008000000a00780b */ /* 0x000fca0003f6e000 */
[----:B------:R-:W1:Y:S01]  /*04f0*/  MUFU.RCP R8, R8 ;  /* 0x0000000800087308 */ /* 0x000e620000001000 */
[C---:B------:R-:W-:Y:S02]  /*0500*/  FSEL R12, R27.reuse, 1, P4 ;  /* 0x3f8000001b0c7808 */ /* 0x040fe40002000000 */
[----:B------:R-:W-:-:S03]  /*0510*/  FSEL R13, R27, 1, P6 ;  /* 0x3f8000001b0d7808 */ /* 0x000fc60003000000 */
[----:B------:R-:W-:Y:S02]  /*0520*/  @!P5 FMUL R12, R12, 16777216 ;  /* 0x4b8000000c0cd820 */ /* 0x000fe40000400000 */
[----:B------:R-:W-:Y:S01]  /*0530*/  @!P1 FMUL R13, R13, 16777216 ;  /* 0x4b8000000d0d9820 */ /* 0x000fe20000400000 */
[----:B------:R-:W-:Y:S01]  /*0540*/  @P2 FMUL R10, R10, 0.25 ;  /* 0x3e8000000a0a2820 */ /* 0x000fe20000400000 */
[----:B--2---:R-:W-:Y:S02]  /*0550*/  FMUL R11, R11, R12 ;  /* 0x0000000c0b0b7220 */ /* 0x004fe40000400000 */
[----:B-1----:R-:W-:Y:S02]  /*0560*/  FMUL R8, R8, R13 ;  /* 0x0000000d08087220 */ /* 0x002fe40000400000 */
[----:B------:R-:W1:Y:S01]  /*0570*/  LDC.64 R12, c[0x0][0x230] ;  /* 0x00008c00ff0c7b82 */ /* 0x000e620000000a00 */
[----:B------:R-:W-:Y:S01]  /*0580*/  @!P3 FMUL R10, R10, 16777216 ;  /* 0x4b8000000a0ab820 */ /* 0x000fe20000400000 */
[----:B------:R2:W3:Y:S08]  /*0590*/  MUFU.RCP R16, R9 ;  /* 0x0000000900107308 */ /* 0x0004f00000001000 */
[----:B------:R-:W4:Y:S01]  /*05a0*/  MUFU.RCP R10, R10 ;  /* 0x0000000a000a7308 */ /* 0x000f220000001000 */
[----:B--2---:R-:W-:Y:S01]  /*05b0*/  FSEL R9, R27, 1, P2 ;  /* 0x3f8000001b097808 */ /* 0x004fe20001000000 */
[----:B------:R-:W-:-:S04]  /*05c0*/  FADD R29, -R22, R14 ;  /* 0x0000000e161d7221 */ /* 0x000fc80000000100 */
[----:B------:R-:W-:Y:S01]  /*05d0*/  @!P3 FMUL R9, R9, 16777216 ;  /* 0x4b8000000909b820 */ /* 0x000fe20000400000 */
[----:B------:R-:W-:Y:S01]  /*05e0*/  FMUL R14, R8, R7 ;  /* 0x00000007080e7220 */ /* 0x000fe20000400000 */
[----:B---3--:R-:W-:Y:S01]  /*05f0*/  FMUL R33, R16, R15 ;  /* 0x0000000f10217220 */ /* 0x008fe20000400000 */
[----:B0-----:R-:W-:-:S04]  /*0600*/  IMAD.WIDE R36, R32, 0x4, R18 ;  /* 0x0000000420247825 */ /* 0x001fc800078e0212 */
[----:B----4-:R-:W-:Y:S01]  /*0610*/  FMUL R10, R10, R9 ;  /* 0x000000090a0a7220 */ /* 0x010fe20000400000 */
[----:B-1----:R-:W-:-:S04]  /*0620*/  IMAD.WIDE R8, R32, 0x4, R12 ;  /* 0x0000000420087825 */ /* 0x002fc800078e020c */
[----:B------:R-:W-:Y:S01]  /*0630*/  FMUL R33, R33, R4 ;  /* 0x0000000421217220 */ /* 0x000fe20000400000 */
[----:B------:R-:W-:Y:S01]  /*0640*/  FMUL R17, R11, R6 ;  /* 0x000000060b117220 */ /* 0x000fe20000400000 */
[----:B------:R-:W-:Y:S02]  /*0650*/  FMUL R16, R10, R5 ;  /* 0x000000050a107220 */ /* 0x000fe40000400000 */
[----:B------:R-:W2:Y:S04]  /*0660*/  LDG.E.EL.128 R4, desc[UR6][R36.64] ;  /* 0x0000000624047981 */ /* 0x000ea8000c2e1d00 */
[----:B------:R-:W2:Y:S01]  /*0670*/  LDG.E.EL.128 R8, desc[UR6][R8.64] ;  /* 0x0000000608087981 */ /* 0x000ea2000c2e1d00 */
[----:B------:R-:W-:-:S04]  /*0680*/  IMAD.WIDE R34, R26, 0x4, R34 ;  /* 0x000000041a227825 */ /* 0x000fc800078e0222 */
[----:B------:R-:W-:-:S04]  /*0690*/  IMAD.WIDE R20, R26, 0x4, R12 ;  /* 0x000000041a147825 */ /* 0x000fc800078e020c */
[----:B------:R-:W-:Y:S02]  /*06a0*/  IMAD.WIDE R18, R26, 0x4, R18 ;  /* 0x000000041a127825 */ /* 0x000fe400078e0212 */
[----:B------:R-:W3:Y:S01]  /*06b0*/  LDG.E.EL.128 R20, desc[UR6][R20.64] ;  /* 0x0000000614147981 */ /* 0x000ee2000c2e1d00 */
[----:B------:R-:W0:Y:S01]  /*06c0*/  S2UR UR5, SR_CgaCtaId ;  /* 0x00000000000579c3 */ /* 0x000e220000008800 */
[----:B------:R-:W-:Y:S01]  /*06d0*/  UMOV UR4, 0x400 ;  /* 0x0000040000047882 */ /* 0x000fe20000000000 */
[----:B--2---:R-:W-:Y:S02]  /*06e0*/  FFMA R7, R7, R14, R11 ;  /* 0x0000000e07077223 */ /* 0x004fe4000000000b */
[----:B------:R-:W2:Y:S01]  /*06f0*/  LDG.E.EL.128 R12, desc[UR6][R34.64] ;  /* 0x00000006220c7981 */ /* 0x000ea2000c2e1d00 */
[----:B------:R-:W-:Y:S01]  /*0700*/  FFMA R6, R6, R17, R10 ;  /* 0x0000001106067223 */ /* 0x000fe2000000000a */
[----:B------:R-:W-:Y:S02]  /*0710*/  FFMA R5, R5, R16, R9 ;  /* 0x0000001005057223 */ /* 0x000fe40000000009 */
[----:B------:R-:W3:Y:S01]  /*0720*/  LDG.E.EL.128 R16, desc[UR6][R18.64] ;  /* 0x0000000612107981 */ /* 0x000ee2000c2e1d00 */
[----:B------:R-:W-:Y:S01]  /*0730*/  FFMA R33, R4, R33, R8 ;  /* 0x0000002104217223 */ /* 0x000fe20000000008 */
[----:B------:R-:W-:Y:S01]  /*0740*/  IMAD.SHL.U32 R4, R0, 0x100, RZ ;  /* 0x0000010000047824 */ /* 0x000fe200078e00ff */
[----:B0-----:R-:W-:-:S04]  /*0750*/  UPRMT UR4, UR5, 0x654, UR4 ;  /* 0x0000065405047896 */ /* 0x001fc80008000004 */
[----:B------:R-:W-:-:S04]  /*0760*/  LOP3.LUT R4, R4, 0x300, RZ, 0xc0, !PT ;  /* 0x0000030004047812 */ /* 0x000fc800078ec0ff */
[C---:B------:R-:W-:Y:S02]  /*0770*/  LOP3.LUT R8, R4.reuse, R3, RZ, 0xfc, !PT ;  /* 0x0000000304087212 */ /* 0x040fe400078efcff */
[----:B------:R-:W-:Y:S02]  /*0780*/  LEA.HI R3, R4, UR4, RZ, 0x1d ;  /* 0x0000000404037c11 */ /* 0x000fe4000f8fe8ff */
[----:B------:R-:W-:-:S03]  /*0790*/  FSETP.GEU.AND P1, PT, R33, RZ, PT ;  /* 0x000000ff2100720b */ /* 0x000fc60003f2e000 */
[----:B------:R-:W-:Y:S01]  /*07a0*/  IMAD R10, R8, 0x4, R3 ;  /* 0x00000004080a7824 */ /* 0x000fe200078e0203 */
[----:B------:R-:W-:Y:S02]  /*07b0*/  FSEL R3, R33, RZ, P1 ;  /* 0x000000ff21037208 */ /* 0x000fe40000800000 */
[----:B------:R-:W-:-:S04]  /*07c0*/  FSETP.GEU.AND P1, PT, R5, RZ, PT ;  /* 0x000000ff0500720b */ /* 0x000fc80003f2e000 */
[----:B------:R-:W-:Y:S02]  /*07d0*/  FSEL R26, R5, RZ, P1 ;  /* 0x000000ff051a7208 */ /* 0x000fe40000800000 */
[----:B------:R-:W-:Y:S01]  /*07e0*/  LOP3.LUT R9, R4, 0x20, RZ, 0xfc, !PT ;  /* 0x0000002004097812 */ /* 0x000fe200078efcff */
[----:B------:R0:W-:Y:S03]  /*07f0*/  STS [R10], R3 ;  /* 0x000000030a007388 */ /* 0x0001e60000000800 */
[----:B------:R-:W-:-:S05]  /*0800*/  LEA.HI R9, R9, UR4, RZ, 0x1d ;  /* 0x0000000409097c11 */ /* 0x000fca000f8fe8ff */
[----:B------:R-:W-:-:S05]  /*0810*/  IMAD R11, R8, 0x4, R9 ;  /* 0x00000004080b7824 */ /* 0x000fca00078e0209 */
[----:B------:R1:W-:Y:S01]  /*0820*/  STS [R11+0x80], R26 ;  /* 0x0000801a0b007388 */ /* 0x0003e20000000800 */
[----:B--2---:R-:W-:-:S04]  /*0830*/  FADD R12, R12, 9.9999997473787516356e-06 ;  /* 0x3727c5ac0c0c7421 */ /* 0x004fc80000000000 */
[----:B------:R-:W2:Y:S02]  /*0840*/  MUFU.SQRT R5, R12 ;  /* 0x0000000c00057308 */ /* 0x000ea40000002000 */
[C---:B--2---:R-:W-:Y:S02]  /*0850*/  FSETP.GT.AND P1, PT, R5.reuse, 8.50705917302346158658e+37, PT ;  /* 0x7e8000000500780b */ /* 0x044fe40003f24000 */
[----:B------:R-:W-:-:S11]  /*0860*/  FSETP.GEU.AND P2, PT, R5, 1.175494350822287508e-38, PT ;  /* 0x008000000500780b */ /* 0x000fd60003f4e000 */
[----:B------:R-:W-:-:S04]  /*0870*/  @P1 FMUL R5, R5, 0.25 ;  /* 0x3e80000005051820 */ /* 0x000fc80000400000 */
[----:B------:R-:W-:-:S04]  /*0880*/  @!P2 FMUL R5, R5, 16777216 ;  /* 0x4b8000000505a820 */ /* 0x000fc80000400000 */
[----:B0-----:R-:W0:Y:S01]  /*0890*/  MUFU.RCP R10, R5 ;  /* 0x00000005000a7308 */ /* 0x001e220000001000 */
[----:B------:R-:W-:Y:S01]  /*08a0*/  FSEL R9, R27, 1, P1 ;  /* 0x3f8000001b097808 */ /* 0x000fe20000800000 */
[----:B------:R-:W-:-:S04]  /*08b0*/  FADD R13, R13, 9.9999997473787516356e-06 ;  /* 0x3727c5ac0d0d7421 */ /* 0x000fc80000000000 */
[----:B------:R-:W-:-:S04]  /*08c0*/  @!P2 FMUL R9, R9, 16777216 ;  /* 0x4b8000000909a820 */ /* 0x000fc80000400000 */
[----:B0-----:R-:W-:Y:S02]  /*08d0*/  FMUL R10, R10, R9 ;  /* 0x000000090a0a7220 */ /* 0x001fe40000400000 */
[----:B------:R-:W0:Y:S02]  /*08e0*/  MUFU.SQRT R9, R13 ;  /* 0x0000000d00097308 */ /* 0x000e240000002000 */
[C---:B0-----:R-:W-:Y:S02]  /*08f0*/  FSETP.GT.AND P1, PT, R9.reuse, 8.50705917302346158658e+37, PT ;  /* 0x7e8000000900780b */ /* 0x041fe40003f24000 */
[----:B------:R-:W-:-:S11]  /*0900*/  FSETP.GEU.AND P2, PT, R9, 1.175494350822287508e-38, PT ;  /* 0x008000000900780b */ /* 0x000fd60003f4e000 */
[----:B------:R-:W-:-:S04]  /*0910*/  @P1 FMUL R9, R9, 0.25 ;  /* 0x3e80000009091820 */ /* 0x000fc80000400000 */
[----:B------:R-:W-:Y:S01]  /*0920*/  @!P2 FMUL R9, R9, 16777216 ;  /* 0x4b8000000909a820 */ /* 0x000fe20000400000 */
[----:B------:R-:W-:-:S05]  /*0930*/  FSEL R12, R27, 1, P1 ;  /* 0x3f8000001b0c7808 */ /* 0x000fca0000800000 */
[----:B------:R-:W0:Y:S01]  /*0940*/  MUFU.RCP R9, R9 ;  /* 0x0000000900097308 */ /* 0x000e220000001000 */
[----:B------:R-:W-:Y:S01]  /*0950*/  @!P2 FMUL R12, R12, 16777216 ;  /* 0x4b8000000c0ca820 */ /* 0x000fe20000400000 */
[----:B------:R-:W-:Y:S01]  /*0960*/  FADD R14, R14, 9.9999997473787516356e-06 ;  /* 0x3727c5ac0e0e7421 */ /* 0x000fe20000000000 */
[----:B------:R-:W-:-:S05]  /*0970*/  FADD R15, R15, 9.9999997473787516356e-06 ;  /* 0x3727c5ac0f0f7421 */ /* 0x000fca0000000000 */
[----:B-1----:R-:W1:Y:S01]  /*0980*/  MUFU.SQRT R11, R14 ;  /* 0x0000000e000b7308 */ /* 0x002e620000002000 */
[----:B0-----:R-:W-:-:S07]  /*0990*/  FMUL R5, R9, R12 ;  /* 0x0000000c09057220 */ /* 0x001fce0000400000 */
[----:B------:R-:W0:Y:S01]  /*09a0*/  MUFU.SQRT R12, R15 ;  /* 0x0000000f000c7308 */ /* 0x000e220000002000 */
[C---:B-1----:R-:W-:Y:S02]  /*09b0*/  FSETP.GT.AND P1, PT, R11.reuse, 8.50705917302346158658e+37, PT ;  /* 0x7e8000000b00780b */ /* 0x042fe40003f24000 */
[----:B------:R-:W-:Y:S02]  /*09c0*/  FSETP.GEU.AND P3, PT, R11, 1.175494350822287508e-38, PT ;  /* 0x008000000b00780b */ /* 0x000fe40003f6e000 */
[C---:B0-----:R-:W-:Y:S02]  /*09d0*/  FSETP.GT.AND P2, PT, R12.reuse, 8.50705917302346158658e+37, PT ;  /* 0x7e8000000c00780b */ /* 0x041fe40003f44000 */
[----:B------:R-:W-:-:S07]  /*09e0*/  FSETP.GEU.AND P4, PT, R12, 1.175494350822287508e-38, PT ;  /* 0x008000000c00780b */ /* 0x000fce0003f8e000 */
[----:B------:R-:W-:Y:S01]  /*09f0*/  @P1 FMUL R11, R11, 0.25 ;  /* 0x3e8000000b0b1820 */ /* 0x000fe20000400000 */
[----:B------:R-:W-:-:S03]  /*0a00*/  FMUL R31, R10, R31 ;  /* 0x0000001f0a1f7220 */ /* 0x000fc60000400000 */
[----:B------:R-:W-:Y:S01]  /*0a10*/  @!P3 FMUL R11, R11, 16777216 ;  /* 0x4b8000000b0bb820 */ /* 0x000fe20000400000 */
[----:B------:R-:W-:-:S03]  /*0a20*/  @P2 FMUL R12, R12, 0.25 ;  /* 0x3e8000000c0c2820 */ /* 0x000fc60000400000 */
[----:B------:R-:W0:Y:S01]  /*0a30*/  MUFU.RCP R10, R11 ;  /* 0x0000000b000a7308 */ /* 0x000e220000001000 */
[----:B------:R-:W-:Y:S01]  /*0a40*/  @!P4 FMUL R12, R12, 16777216 ;  /* 0x4b8000000c0cc820 */ /* 0x000fe20000400000 */
[----:B------:R-:W-:-:S06]  /*0a50*/  FMUL R30, R5, R30 ;  /* 0x0000001e051e7220 */ /* 0x000fcc0000400000 */
[----:B------:R-:W1:Y:S01]  /*0a60*/  MUFU.RCP R9, R12 ;  /* 0x0000000c00097308 */ /* 0x000e620000001000 */
[C---:B------:R-:W-:Y:S02]  /*0a70*/  FSEL R5, R27.reuse, 1, P1 ;  /* 0x3f8000001b057808 */ /* 0x040fe40000800000 */
[----:B------:R-:W-:-:S03]  /*0a80*/  FSEL R14, R27, 1, P2 ;  /* 0x3f8000001b0e7808 */ /* 0x000fc60001000000 */
[----:B------:R-:W-:Y:S02]  /*0a90*/  @!P3 FMUL R5, R5, 16777216 ;  /* 0x4b8000000505b820 */ /* 0x000fe40000400000 */
[----:B------:R-:W-:Y:S02]  /*0aa0*/  @!P4 FMUL R14, R14, 16777216 ;  /* 0x4b8000000e0ec820 */ /* 0x000fe40000400000 */
[----:B0-----:R-:W-:Y:S01]  /*0ab0*/  FMUL R10, R10, R5 ;  /* 0x000000050a0a7220 */ /* 0x001fe20000400000 */
[----:B---3--:R-:W-:Y:S01]  /*0ac0*/  FFMA R16, R16, R31, R20 ;  /* 0x0000001f10107223 */ /* 0x008fe20000000014 */
[----:B------:R-:W-:Y:S01]  /*0ad0*/  LOP3.LUT R31, R4, 0x40, RZ, 0xfc, !PT ;  /* 0x00000040041f7812 */ /* 0x000fe200078efcff */
[----:B-1----:R-:W-:Y:S01]  /*0ae0*/  FMUL R5, R9, R14 ;  /* 0x0000000e09057220 */ /* 0x002fe20000400000 */
[----:B------:R-:W-:Y:S01]  /*0af0*/  FMUL R29, R10, R29 ;  /* 0x0000001d0a1d7220 */ /* 0x000fe20000400000 */
[----:B------:R-:W-:Y:S02]  /*0b00*/  LOP3.LUT R9, R4, 0x60, RZ, 0xfc, !PT ;  /* 0x0000006004097812 */ /* 0x000fe400078efcff */
[----:B------:R-:W-:Y:S01]  /*0b10*/  FMUL R28, R5, R28 ;  /* 0x0000001c051c7220 */ /* 0x000fe20000400000 */
[----:B------:R-:W-:Y:S01]  /*0b20*/  FSETP.GEU.AND P1, PT, R6, RZ, PT ;  /* 0x000000ff0600720b */ /* 0x000fe20003f2e000 */
[----:B------:R-:W-:Y:S01]  /*0b30*/  FFMA R17, R17, R30, R21 ;  /* 0x0000001e11117223 */ /* 0x000fe20000000015 */
[----:B------:R-:W-:Y:S01]  /*0b40*/  LOP3.LUT R13, R4, 0x80, RZ, 0xfc, !PT ;  /* 0x00000080040d7812 */ /* 0x000fe200078efcff */
[----:B------:R-:W-:Y:S01]  /*0b50*/  FFMA R22, R18, R29, R22 ;  /* 0x0000001d12167223 */ /* 0x000fe20000000016 */
[C---:B------:R-:W-:Y:S01]  /*0b60*/  LOP3.LUT R11, R4.reuse, 0xa0, RZ, 0xfc, !PT ;  /* 0x000000a0040b7812 */ /* 0x040fe200078efcff */
[----:B------:R-:W-:Y:S01]  /*0b70*/  FFMA R28, R19, R28, R23 ;  /* 0x0000001c131c7223 */ /* 0x000fe20000000017 */
[----:B------:R-:W-:-:S02]  /*0b80*/  LOP3.LUT R15, R4, 0xc0, RZ, 0xfc, !PT ;  /* 0x000000c0040f7812 */ /* 0x000fc400078efcff */
[----:B------:R-:W-:Y:S02]  /*0b90*/  LEA.HI R31, R31, UR4, RZ, 0x1d ;  /* 0x000000041f1f7c11 */ /* 0x000fe4000f8fe8ff */
[----:B------:R-:W-:Y:S02]  /*0ba0*/  LOP3.LUT R21, R4, 0xe0, RZ, 0xfc, !PT ;  /* 0x000000e004157812 */ /* 0x000fe400078efcff */
[----:B------:R-:W-:Y:S02]  /*0bb0*/  LEA.HI R9, R9, UR4, RZ, 0x1d ;  /* 0x0000000409097c11 */ /* 0x000fe4000f8fe8ff */
[----:B------:R-:W-:Y:S02]  /*0bc0*/  FSEL R12, R6, RZ, P1 ;  /* 0x000000ff060c7208 */ /* 0x000fe40000800000 */
[----:B------:R-:W-:Y:S02]  /*0bd0*/  LEA.HI R13, R13, UR4, RZ, 0x1d ;  /* 0x000000040d0d7c11 */ /* 0x000fe4000f8fe8ff */
[----:B------:R-:W-:-:S02]  /*0be0*/  FSETP.GEU.AND P1, PT, R7, RZ, PT ;  /* 0x000000ff0700720b */ /* 0x000fc40003f2e000 */
[----:B------:R-:W-:Y:S02]  /*0bf0*/  LEA.HI R11, R11, UR4, RZ, 0x1d ;  /* 0x000000040b0b7c11 */ /* 0x000fe4000f8fe8ff */
[----:B------:R-:W-:Y:S01]  /*0c00*/  FSETP.GEU.AND P2, PT, R16, RZ, PT ;  /* 0x000000ff1000720b */ /* 0x000fe20003f4e000 */
[C---:B------:R-:W-:Y:S01]  /*0c10*/  IMAD R31, R8.reuse, 0x4, R31 ;  /* 0x00000004081f7824 */ /* 0x040fe200078e021f */
[----:B------:R-:W-:Y:S02]  /*0c20*/  LEA.HI R15, R15, UR4, RZ, 0x1d ;  /* 0x000000040f0f7c11 */ /* 0x000fe4000f8fe8ff */
[----:B------:R-:W-:Y:S01]  /*0c30*/  FSETP.GEU.AND P3, PT, R17, RZ, PT ;  /* 0x000000ff1100720b */ /* 0x000fe20003f6e000 */
[----:B------:R-:W-:Y:S01]  /*0c40*/  IMAD R9, R8, 0x4, R9 ;  /* 0x0000000408097824 */ /* 0x000fe200078e0209 */
[----:B------:R-:W-:Y:S02]  /*0c50*/  LEA.HI R21, R21, UR4, RZ, 0x1d ;  /* 0x0000000415157c11 */ /* 0x000fe4000f8fe8ff */
[----:B------:R-:W-:Y:S01]  /*0c60*/  FSETP.GEU.AND P4, PT, R22, RZ, PT ;  /* 0x000000ff1600720b */ /* 0x000fe20003f8e000 */
[----:B------:R-:W-:Y:S01]  /*0c70*/  IMAD R20, R8, 0x4, R13 ;  /* 0x0000000408147824 */ /* 0x000fe200078e020d */
[----:B------:R-:W-:-:S02]  /*0c80*/  FSETP.GEU.AND P5, PT, R28, RZ, PT ;  /* 0x000000ff1c00720b */ /* 0x000fc40003fae000 */
[----:B------:R-:W-:Y:S01]  /*0c90*/  FSEL R18, R7, RZ, P1 ;  /* 0x000000ff07127208 */ /* 0x000fe20000800000 */
[----:B------:R-:W-:Y:S01]  /*0ca0*/  IMAD R11, R8, 0x4, R11 ;  /* 0x00000004080b7824 */ /* 0x000fe200078e020b */
[----:B------:R-:W-:Y:S01]  /*0cb0*/  FSEL R19, R16, RZ, P2 ;  /* 0x000000ff10137208 */ /* 0x000fe20001000000 */
[----:B------:R-:W-:Y:S01]  /*0cc0*/  IMAD.SHL.U32 R13, R0, 0x4, RZ ;  /* 0x00000004000d7824 */ /* 0x000fe200078e00ff */
[----:B------:R-:W-:Y:S01]  /*0cd0*/  FSEL R16, R17, RZ, P3 ;  /* 0x000000ff11107208 */ /* 0x000fe20001800000 */
[----:B------:R-:W-:Y:S01]  /*0ce0*/  IMAD R15, R8, 0x4, R15 ;  /* 0x00000004080f7824 */ /* 0x000fe200078e020f */
[----:B------:R-:W-:Y:S01]  /*0cf0*/  FSEL R22, R22, RZ, P4 ;  /* 0x000000ff16167208 */ /* 0x000fe20002000000 */
[----:B------:R-:W-:Y:S01]  /*0d00*/  IMAD R21, R8, 0x4, R21 ;  /* 0x0000000408157824 */ /* 0x000fe200078e0215 */
[----:B------:R-:W-:Y:S01]  /*0d10*/  STS [R31+0x100], R12 ;  /* 0x0001000c1f007388 */ /* 0x000fe20000000800 */
[----:B------:R-:W-:-:S03]  /*0d20*/  FSEL R28, R28, RZ, P5 ;  /* 0x000000ff1c1c7208 */ /* 0x000fc60002800000 */
[----:B------:R-:W-:Y:S01]  /*0d30*/  STS [R9+0x180], R18 ;  /* 0x0001801209007388 */ /* 0x000fe20000000800 */
[----:B------:R-:W-:-:S03]  /*0d40*/  LOP3.LUT R14, R13, 0x1fc, RZ, 0xc0, !PT ;  /* 0x000001fc0d0e7812 */ /* 0x000fc600078ec0ff */
[----:B------:R-:W-:Y:S04]  /*0d50*/  STS [R20+0x200], R19 ;  /* 0x0002001314007388 */ /* 0x000fe80000000800 */
[----:B------:R-:W-:Y:S01]  /*0d60*/  STS [R11+0x280], R16 ;  /* 0x000280100b007388 */ /* 0x000fe20000000800 */
[----:B------:R-:W-:-:S03]  /*0d70*/  LOP3.LUT R4, R14, 0x200, RZ, 0xfc, !PT ;  /* 0x000002000e047812 */ /* 0x000fc600078efcff */
[----:B------:R-:W-:Y:S04]  /*0d80*/  STS [R15+0x300], R22 ;  /* 0x000300160f007388 */ /* 0x000fe80000000800 */
[----:B------:R0:W-:Y:S01]  /*0d90*/  STS [R21+0x380], R28 ;  /* 0x0003801c15007388 */ /* 0x0001e20000000800 */
[----:B------:R-:W-:Y:S02]  /*0da0*/  SHF.R.U32.HI R5, RZ, 0x3, R4 ;  /* 0x00000003ff057819 */ /* 0x000fe40000011604 */
[----:B------:R-:W-:Y:S02]  /*0db0*/  SHF.R.U32.HI R4, RZ, 0x1, R0 ;  /* 0x00000001ff047819 */ /* 0x000fe40000011600 */
[----:B------:R-:W-:Y:S02]  /*0dc0*/  LOP3.LUT R5, R5, 0x7c, RZ, 0xc0, !PT ;  /* 0x0000007c05057812 */ /* 0x000fe400078ec0ff */
[----:B------:R-:W-:-:S03]  /*0dd0*/  LOP3.LUT R4, R4, 0x3c, RZ, 0xc0, !PT ;  /* 0x0000003c04047812 */ /* 0x000fc600078ec0ff */
[----:B------:R-:W-:Y:S01]  /*0de0*/  VIADD R5, R5, UR4 ;  /* 0x0000000405057c36 */ /* 0x000fe20008000000 */
[----:B0-----:R-:W0:Y:S01]  /*0df0*/  LDC.64 R20, c[0x0][0x238] ;  /* 0x00008e00ff147b82 */ /* 0x001e220000000a00 */
[----:B------:R-:W-:Y:S01]  /*0e00*/  VIADD R27, R4, UR4 ;  /* 0x00000004041b7c36 */ /* 0x000fe20008000000 */
[----:B------:R-:W-:Y:S01]  /*0e10*/  SHF.R.U32.HI R0, RZ, 0x3, R0 ;  /* 0x00000003ff007819 */ /* 0x000fe20000011600 */
[----:B------:R-:W-:Y:S02]  /*0e20*/  ULDC.64 UR4, c[0x0][0x240] ;  /* 0x0000900000047ab9 */ /* 0x000fe40000000a00 */
[----:B------:R-:W-:-:S03]  /*0e30*/  IMAD R27, R14, 0x4, R27 ;  /* 0x000000040e1b7824 */ /* 0x000fc600078e021b */
[----:B------:R-:W-:Y:S01]  /*0e40*/  BAR.SYNC.DEFER_BLOCKING 0x0 ;  /* 0x0000000000007b1d */ /* 0x000fe20000010000 */
[----:B------:R-:W-:Y:S01]  /*0e50*/  IMAD R14, R14, 0x4, R5 ;  /* 0x000000040e0e7824 */ /* 0x000fe200078e0205 */
[----:B------:R-:W-:Y:S02]  /*0e60*/  SGXT.U32 R0, R0, 0x4 ;  /* 0x000000040000781a */ /* 0x000fe40000000000 */
[----:B------:R-:W-:Y:S02]  /*0e70*/  FSETP.GTU.AND P4, PT, R18, RZ, PT ;  /* 0x000000ff1200720b */ /* 0x000fe40003f8c000 */
[----:B------:R-:W-:Y:S01]  /*0e80*/  FSETP.GTU.AND P3, PT, R12, RZ, PT ;  /* 0x000000ff0c00720b */ /* 0x000fe20003f6c000 */
[----:B------:R-:W-:Y:S04]  /*0e90*/  LDS R4, [R27] ;  /* 0x000000001b047984 */ /* 0x000fe80000000800 */
[----:B------:R-:W-:Y:S04]  /*0ea0*/  LDS R5, [R27+0x4] ;  /* 0x000004001b057984 */ /* 0x000fe80000000800 */
[----:B------:R-:W-:Y:S04]  /*0eb0*/  LDS R6, [R27+0x8] ;  /* 0x000008001b067984 */ /* 0x000fe80000000800 */
[----:B------:R-:W1:Y:S04]  /*0ec0*/  LDS R7, [R27+0xc] ;  /* 0x00000c001b077984 */ /* 0x000e680000000800 */
[----:B------:R-:W-:Y:S04]  /*0ed0*/  LDS R8, [R14+0x800] ;  /* 0x000800000e087984 */ /* 0x000fe80000000800 */
[----:B------:R-:W-:Y:S04]  /*0ee0*/  LDS R9, [R14+0x804] ;  /* 0x000804000e097984 */ /* 0x000fe80000000800 */
[----:B------:R-:W-:Y:S04]  /*0ef0*/  LDS R10, [R14+0x808] ;  /* 0x000808000e0a7984 */ /* 0x000fe80000000800 */
[----:B------:R2:W3:Y:S01]  /*0f00*/  LDS R11, [R14+0x80c] ;  /* 0x00080c000e0b7984 */ /* 0x0004e20000000800 */
[----:B------:R-:W-:-:S02]  /*0f10*/  FSETP.GTU.AND P1, PT, R3, RZ, PT ;  /* 0x000000ff0300720b */ /* 0x000fc40003f2c000 */
[----:B------:R-:W-:Y:S02]  /*0f20*/  LOP3.LUT R13, R24, 0x1c, R13, 0xf8, !PT ;  /* 0x0000001c180d7812 */ /* 0x000fe400078ef80d */
[----:B------:R-:W-:Y:S02]  /*0f30*/  LOP3.LUT R0, R25, R0, RZ, 0xfc, !PT ;  /* 0x0000000019007212 */ /* 0x000fe400078efcff */
[----:B------:R-:W-:Y:S02]  /*0f40*/  FSETP.GTU.AND P2, PT, R26, RZ, PT ;  /* 0x000000ff1a00720b */ /* 0x000fe40003f4c000 */
[----:B------:R-:W-:Y:S02]  /*0f50*/  SEL R3, RZ, 0x1, P4 ;  /* 0x00000001ff037807 */ /* 0x000fe40002000000 */
[----:B------:R-:W-:Y:S02]  /*0f60*/  SEL R12, RZ, 0x1, P3 ;  /* 0x00000001ff0c7807 */ /* 0x000fe40001800000 */
[----:B------:R-:W-:-:S02]  /*0f70*/  SEL R15, RZ, 0x1, P1 ;  /* 0x00000001ff0f7807 */ /* 0x000fc40000800000 */
[----:B--2---:R-:W-:Y:S02]  /*0f80*/  SEL R14, RZ, 0x1, P2 ;  /* 0x00000001ff0e7807 */ /* 0x004fe40001000000 */
[----:B------:R-:W-:Y:S01]  /*0f90*/  ISETP.GE.AND P1, PT, R13, 0x40, PT ;  /* 0x000000400d00780c */ /* 0x000fe20003f26270 */
[----:B------:R-:W-:Y:S01]  /*0fa0*/  IMAD R13, R0, 0x40, R13 ;  /* 0x00000040000d7824 */ /* 0x000fe200078e020d */
[----:B------:R-:W-:Y:S02]  /*0fb0*/  PRMT R0, R12, 0x3340, R3 ;  /* 0x000033400c007816 */ /* 0x000fe40000000003 */
[----:B------:R-:W-:Y:S01]  /*0fc0*/  PRMT R3, R15, 0x3340, R14 ;  /* 0x000033400f037816 */ /* 0x000fe2000000000e */
[C---:B------:R-:W-:Y:S01]  /*0fd0*/  VIADD R15, R13.reuse, 0x400 ;  /* 0x000004000d0f7836 */ /* 0x040fe20000000000 */
[----:B------:R-:W-:Y:S02]  /*0fe0*/  FSETP.GTU.AND P5, PT, R28, RZ, PT ;  /* 0x000000ff1c00720b */ /* 0x000fe40003fac000 */
[----:B------:R-:W-:Y:S01]  /*0ff0*/  FSETP.GTU.AND P4, PT, R22, RZ, PT ;  /* 0x000000ff1600720b */ /* 0x000fe20003f8c000 */
[----:B0-----:R-:W-:Y:S01]  /*1000*/  IMAD.WIDE R12, R13, 0x4, R20 ;  /* 0x000000040d0c7825 */ /* 0x001fe200078e0214 */
[----:B------:R-:W-:-:S02]  /*1010*/  FSETP.GTU.AND P2, PT, R19, RZ, PT ;  /* 0x000000ff1300720b */ /* 0x000fc40003f4c000 */
[----:B------:R-:W-:Y:S01]  /*1020*/  FSETP.GTU.AND P3, PT, R16, RZ, PT ;  /* 0x000000ff1000720b */ /* 0x000fe20003f6c000 */
[----:B------:R-:W-:Y:S01]  /*1030*/  IMAD.WIDE R20, R15, 0x4, R20 ;  /* 0x000000040f147825 */ /* 0x000fe200078e0214 */
[----:B------:R-:W-:Y:S02]  /*1040*/  SEL R14, RZ, 0x1, P5 ;  /* 0x00000001ff0e7807 */ /* 0x000fe40002800000 */
[----:B------:R-:W-:Y:S02]  /*1050*/  SEL R15, RZ, 0x1, P4 ;  /* 0x00000001ff0f7807 */ /* 0x000fe40002000000 */
[----:B------:R-:W-:Y:S02]  /*1060*/  SEL R17, RZ, 0x1, P3 ;  /* 0x00000001ff117807 */ /* 0x000fe40001800000 */
[----:B------:R-:W-:Y:S02]  /*1070*/  SEL R18, RZ, 0x1, P2 ;  /* 0x00000001ff127807 */ /* 0x000fe40001000000 */
[----:B------:R-:W-:-:S02]  /*1080*/  PRMT R16, R15, 0x3340, R14 ;  /* 0x000033400f107816 */ /* 0x000fc4000000000e */
[----:B------:R-:W-:Y:S01]  /*1090*/  IADD3 R14, P2, R2, UR4, RZ ;  /* 0x00000004020e7c10 */ /* 0x000fe2000ff5e0ff */
[----:B-1----:R0:W-:Y:S01]  /*10a0*/  @!P1 STG.E.128 desc[UR6][R12.64], R4 ;  /* 0x000000040c009986 */ /* 0x0021e2000c101d06 */
[----:B------:R-:W-:Y:S02]  /*10b0*/  PRMT R17, R18, 0x3340, R17 ;  /* 0x0000334012117816 */ /* 0x000fe40000000011 */
[----:B------:R-:W-:Y:S01]  /*10c0*/  LEA.HI.X.SX32 R15, R2, UR5, 0x1, P2 ;  /* 0x00000005020f7c11 */ /* 0x000fe200090f0eff */
[----:B---3--:R0:W-:Y:S01]  /*10d0*/  @!P1 STG.E.128 desc[UR6][R20.64], R8 ;  /* 0x0000000814009986 */ /* 0x0081e2000c101d06 */
[----:B------:R-:W-:Y:S02]  /*10e0*/  PRMT R2, R3, 0x5410, R0 ;  /* 0x0000541003027816 */ /* 0x000fe40000000000 */
[----:B------:R-:W-:Y:S01]  /*10f0*/  PRMT R3, R17, 0x5410, R16 ;  /* 0x0000541011037816 */ /* 0x000fe20000000010 */
[----:B0-----:R-:W-:Y:S06]  /*1100*/  @P0 EXIT ;  /* 0x000000000000094d */ /* 0x001fec0003800000 */
[----:B------:R-:W-:Y:S01]  /*1110*/  STG.E.64 desc[UR6][R14.64], R2 ;  /* 0x000000020e007986 */ /* 0x000fe2000c101b06 */
[----:B------:R-:W-:Y:S05]  /*1120*/  EXIT ;  /* 0x000000000000794d */ /* 0x000fea0003800000 */
.L_x_0:
[----:B------:R-:W-:-:S00]  /*1130*/  BRA `(.L_x_0) ;  /* 0xfffffffc00fc7947 */ /* 0x000fc0000383ffff */
[----:B------:R-:W-:-:S00]  /*1140*/  NOP ;  /* 0x0000000000007918 */ /* 0x000fc00000000000 */
        /* <DEDUP_REMOVED lines=11> */
.L_x_1:


//--------------------- .nv.global.init           --------------------------
	.section	.nv.global.init,"aw",@progbits
.nv.global.init:
	.type		_$_str,@object
	.size		_$_str,(_$_str_$_2 - _$_str)
_$_str:
        /*0000*/ 	.byte	0x5f, 0x5f, 0x43, 0x55, 0x44, 0x41, 0x5f, 0x46, 0x54, 0x5a, 0x00
	.type		_$_str_$_2,@object
	.size		_$_str_$_2,(.L_1 - _$_str_$_2)
_$_str_$_2:
        /*000b*/ 	.byte	0x5f, 0x5f, 0x43, 0x55, 0x44, 0x41, 0x5f, 0x50, 0x52, 0x45, 0x43, 0x5f, 0x53, 0x51, 0x52, 0x54
        /*001b*/ 	.byte	0x00
.L_1:


//--------------------- .nv.shared.triton_poi_fused__native_batch_norm_legit_no_training_relu_threshold_backward_6 --------------------------
	.section	.nv.shared.triton_poi_fused__native_batch_norm_legit_no_training_relu_threshold_backward_6,"aw",@nobits
	.sectionflags	@""
	.align	16
	.zero		1024


//--------------------- .nv.constant0.triton_poi_fused__native_batch_norm_legit_no_training_relu_threshold_backward_6 --------------------------
	.section	.nv.constant0.triton_poi_fused__native_batch_norm_legit_no_training_relu_threshold_backward_6,"a",@progbits
	.sectionflags	@""
	.align	4
.nv.constant0.triton_poi_fused__native_batch_norm_legit_no_training_relu_threshold_backward_6:
	.zero		592
